	.headerflags	@"EF_CUDA_TEXMODE_UNIFIED EF_CUDA_64BIT_ADDRESS EF_CUDA_ACCELERATORS EF_CUDA_SM90 EF_CUDA_VIRTUAL_SM(EF_CUDA_SM90)"
	.elftype	@"ET_EXEC"


//--------------------- .nv.info                  --------------------------
	.section	.nv.info,"",@"SHT_CUDA_INFO"
	.align	4


	//----- nvinfo : EIATTR_REGCOUNT
	.align		4
        /*0000*/ 	.byte	0x04, 0x2f
        /*0002*/ 	.short	(.L_1 - .L_0)
	.align		4
.L_0:
        /*0004*/ 	.word	index@(triton_per_fused_abs_mean_sub_31)
        /*0008*/ 	.word	0x0000000f


	//----- nvinfo : EIATTR_MIN_STACK_SIZE
	.align		4
.L_1:
        /*000c*/ 	.byte	0x04, 0x12
        /*000e*/ 	.short	(.L_3 - .L_2)
	.align		4
.L_2:
        /*0010*/ 	.word	index@(triton_per_fused_abs_mean_sub_31)
        /*0014*/ 	.word	0x00000000


	//----- nvinfo : EIATTR_FRAME_SIZE
	.align		4
.L_3:
        /*0018*/ 	.byte	0x04, 0x11
        /*001a*/ 	.short	(.L_5 - .L_4)
	.align		4
.L_4:
        /*001c*/ 	.word	index@(triton_per_fused_abs_mean_sub_31)
        /*0020*/ 	.word	0x00000000


	//----- nvinfo : EIATTR_MIN_STACK_SIZE
	.align		4
.L_5:
        /*0024*/ 	.byte	0x04, 0x12
        /*0026*/ 	.short	(.L_7 - .L_6)
	.align		4
.L_6:
        /*0028*/ 	.word	index@(triton_per_fused_abs_mean_sub_31)
        /*002c*/ 	.word	0x00000000
.L_7:


//--------------------- .nv.info.triton_per_fused_abs_mean_sub_31 --------------------------
	.section	.nv.info.triton_per_fused_abs_mean_sub_31,"",@"SHT_CUDA_INFO"
	.sectionflags	@""
	.align	4


	//----- nvinfo : EIATTR_CUDA_API_VERSION
	.align		4
        /*0000*/ 	.byte	0x04, 0x37
        /*0002*/ 	.short	(.L_9 - .L_8)
.L_8:
        /*0004*/ 	.word	0x0000007c


	//----- nvinfo : EIATTR_KPARAM_INFO
	.align		4
.L_9:
        /*0008*/ 	.byte	0x04, 0x17
        /*000a*/ 	.short	(.L_11 - .L_10)
.L_10:
        /*000c*/ 	.word	0x00000000
        /*0010*/ 	.short	0x0003
        /*0012*/ 	.short	0x0014
        /*0014*/ 	.byte	0x00, 0xf0, 0x11, 0x00


	//----- nvinfo : EIATTR_KPARAM_INFO
	.align		4
.L_11:
        /*0018*/ 	.byte	0x04, 0x17
        /*001a*/ 	.short	(.L_13 - .L_12)
.L_12:
        /*001c*/ 	.word	0x00000000
        /*0020*/ 	.short	0x0002
        /*0022*/ 	.short	0x0010
        /*0024*/ 	.byte	0x00, 0xf0, 0x11, 0x00


	//----- nvinfo : EIATTR_KPARAM_INFO
	.align		4
.L_13:
        /*0028*/ 	.byte	0x04, 0x17
        /*002a*/ 	.short	(.L_15 - .L_14)
.L_14:
        /*002c*/ 	.word	0x00000000
        /*0030*/ 	.short	0x0001
        /*0032*/ 	.short	0x0008
        /*0034*/ 	.byte	0x00, 0xf4, 0x21, 0x00


	//----- nvinfo : EIATTR_KPARAM_INFO
	.align		4
.L_15:
        /*0038*/ 	.byte	0x04, 0x17
        /*003a*/ 	.short	(.L_17 - .L_16)
.L_16:
        /*003c*/ 	.word	0x00000000
        /*0040*/ 	.short	0x0000
        /*0042*/ 	.short	0x0000
        /*0044*/ 	.byte	0x00, 0xf4, 0x21, 0x00


	//----- nvinfo : EIATTR_SPARSE_MMA_MASK
	.align		4
.L_17:
        /*0048*/ 	.byte	0x03, 0x50
        /*004a*/ 	.short	0x0000


	//----- nvinfo : EIATTR_MAXREG_COUNT
	.align		4
        /*004c*/ 	.byte	0x03, 0x1b
        /*004e*/ 	.short	0x00ff


	//----- nvinfo : EIATTR_COOP_GROUP_MASK_REGIDS
	.align		4
        /*0050*/ 	.byte	0x04, 0x29
        /*0052*/ 	.short	(.L_19 - .L_18)


	//   ....[0]....
.L_18:
        /*0054*/ 	.word	0xffffffff


	//   ....[1]....
        /*0058*/ 	.word	0xffffffff


	//   ....[2]....
        /*005c*/ 	.word	0xffffffff


	//   ....[3]....
        /*0060*/ 	.word	0xffffffff


	//   ....[4]....
        /*0064*/ 	.word	0xffffffff


	//   ....[5]....
        /*0068*/ 	.word	0xffffffff


	//----- nvinfo : EIATTR_COOP_GROUP_INSTR_OFFSETS
	.align		4
.L_19:
        /*006c*/ 	.byte	0x04, 0x28
        /*006e*/ 	.short	(.L_21 - .L_20)


	//   ....[0]....
.L_20:
        /*0070*/ 	.word	0x00000150


	//   ....[1]....
        /*0074*/ 	.word	0x00000180


	//   ....[2]....
        /*0078*/ 	.word	0x000001a0


	//   ....[3]....
        /*007c*/ 	.word	0x000001c0


	//   ....[4]....
        /*0080*/ 	.word	0x000001e0


	//   ....[5]....
        /*0084*/ 	.word	0x00000260


	//----- nvinfo : EIATTR_EXIT_INSTR_OFFSETS
	.align		4
.L_21:
        /*0088*/ 	.byte	0x04, 0x1c
        /*008a*/ 	.short	(.L_23 - .L_22)


	//   ....[0]....
.L_22:
        /*008c*/ 	.word	0x000002a0


	//   ....[1]....
        /*0090*/ 	.word	0x000002f0


	//----- nvinfo : EIATTR_REQNTID
	.align		4
.L_23:
        /*0094*/ 	.byte	0x04, 0x10
        /*0096*/ 	.short	(.L_25 - .L_24)
.L_24:
        /*0098*/ 	.word	0x00000040
        /*009c*/ 	.word	0x00000001
        /*00a0*/ 	.word	0x00000001


	//----- nvinfo : EIATTR_CBANK_PARAM_SIZE
	.align		4
.L_25:
        /*00a4*/ 	.byte	0x03, 0x19
        /*00a6*/ 	.short	0x0018


	//----- nvinfo : EIATTR_PARAM_CBANK
	.align		4
        /*00a8*/ 	.byte	0x04, 0x0a
        /*00aa*/ 	.short	(.L_27 - .L_26)
	.align		4
.L_26:
        /*00ac*/ 	.word	index@(.nv.constant0.triton_per_fused_abs_mean_sub_31)
        /*00b0*/ 	.short	0x0210
        /*00b2*/ 	.short	0x0018


	//----- nvinfo : EIATTR_SW_WAR
	.align		4
.L_27:
        /*00b4*/ 	.byte	0x04, 0x36
        /*00b6*/ 	.short	(.L_29 - .L_28)
.L_28:
        /*00b8*/ 	.word	0x00000008
.L_29:


//--------------------- .nv.callgraph             --------------------------
	.section	.nv.callgraph,"",@"SHT_CUDA_CALLGRAPH"
	.align	4
	.sectionentsize	8
	.align		4
        /*0000*/ 	.word	0x00000000
	.align		4
        /*0004*/ 	.word	0xffffffff
	.align		4
        /*0008*/ 	.word	0x00000000
	.align		4
        /*000c*/ 	.word	0xfffffffe
	.align		4
        /*0010*/ 	.word	0x00000000
	.align		4
        /*0014*/ 	.word	0xfffffffd
	.align		4
        /*0018*/ 	.word	0x00000000
	.align		4
        /*001c*/ 	.word	0xfffffffc


//--------------------- .text.triton_per_fused_abs_mean_sub_31 --------------------------
	.section	.text.triton_per_fused_abs_mean_sub_31,"ax",@progbits
	.sectionflags	@"SHF_BARRIERS=1"
	.align	128
        .global         triton_per_fused_abs_mean_sub_31
        .type           triton_per_fused_abs_mean_sub_31,@function
        .size           triton_per_fused_abs_mean_sub_31,(.L_x_1 - triton_per_fused_abs_mean_sub_31)
        .other          triton_per_fused_abs_mean_sub_31,@"STO_CUDA_ENTRY STV_DEFAULT"
triton_per_fused_abs_mean_sub_31:
.text.triton_per_fused_abs_mean_sub_31:
[----:B------:R-:W0:Y:S02]  /*0000*/  LDC R1, c[0x0][0x28] ;  /* 0x00000a00ff017b82 */ /* 0x000e240000000800 */
[----:B------:R-:W1:Y:S01]  /*0010*/  S2R R12, SR_TID.X ;  /* 0x00000000000c7919 */ /* 0x000e620000002100 */
[----:B------:R-:W2:Y:S01]  /*0020*/  LDC.64 R2, c[0x0][0x210] ;  /* 0x00008400ff027b82 */ /* 0x000ea20000000a00 */
[----:B------:R-:W-:Y:S01]  /*0030*/  IMAD.MOV.U32 R4, RZ, RZ, RZ ;  /* 0x000000ffff047224 */ /* 0x000fe200078e00ff */
[----:B------:R-:W-:Y:S01]  /*0040*/  ULDC.64 UR6, c[0x0][0x208] ;  /* 0x0000820000067ab9 */ /* 0x000fe20000000a00 */
[----:B------:R-:W3:Y:S01]  /*0050*/  S2R R0, SR_CTAID.X ;  /* 0x0000000000007919 */ /* 0x000ee20000002500 */
[----:B-1----:R-:W-:Y:S02]  /*0060*/  LOP3.LUT R5, R12, 0x3f, RZ, 0xc0, !PT ;  /* 0x0000003f0c057812 */ /* 0x002fe400078ec0ff */
[----:B---3--:R-:W-:-:S03]  /*0070*/  ISETP.GE.AND P0, PT, R0, 0x10, PT ;  /* 0x000000100000780c */ /* 0x008fc60003f06270 */
[----:B------:R-:W-:-:S04]  /*0080*/  IMAD R7, R0, 0x40, R5 ;  /* 0x0000004000077824 */ /* 0x000fc800078e0205 */
[----:B--2---:R-:W-:-:S06]  /*0090*/  IMAD.WIDE R2, R7, 0x4, R2 ;  /* 0x0000000407027825 */ /* 0x004fcc00078e0202 */
[----:B------:R1:W2:Y:S01]  /*00a0*/  @!P0 LDG.E R4, desc[UR6][R2.64] ;  /* 0x0000000602048981 */ /* 0x0002a2000c1e1900 */
[----:B------:R-:W3:Y:S01]  /*00b0*/  S2UR UR5, SR_CgaCtaId ;  /* 0x00000000000579c3 */ /* 0x000ee20000008800 */
[C---:B------:R-:W-:Y:S01]  /*00c0*/  LOP3.LUT P1, RZ, R12.reuse, 0x1f, RZ, 0xc0, !PT ;  /* 0x0000001f0cff7812 */ /* 0x040fe2000782c0ff */
[----:B------:R-:W-:Y:S01]  /*00d0*/  UMOV UR4, 0x400 ;  /* 0x0000040000047882 */ /* 0x000fe20000000000 */
[----:B------:R-:W-:Y:S02]  /*00e0*/  ISETP.GE.AND P2, PT, R12, 0x2, PT ;  /* 0x000000020c00780c */ /* 0x000fe40003f46270 */
[----:B-1----:R-:W-:-:S04]  /*00f0*/  SHF.R.U32.HI R2, RZ, 0x3, R12 ;  /* 0x00000003ff027819 */ /* 0x002fc8000001160c */
[----:B------:R-:W-:Y:S01]  /*0100*/  LOP3.LUT R2, R2, 0x4, RZ, 0xc0, !PT ;  /* 0x0000000402027812 */ /* 0x000fe200078ec0ff */
[----:B---3--:R-:W-:Y:S01]  /*0110*/  UPRMT UR4, UR5, 0x654, UR4 ;  /* 0x0000065405047896 */ /* 0x008fe20008000004 */
[----:B--2---:R-:W-:-:S04]  /*0120*/  SEL R4, R4, RZ, !P0 ;  /* 0x000000ff04047207 */ /* 0x004fc80004000000 */
[----:B------:R-:W-:Y:S02]  /*0130*/  FSEL R4, R4, RZ, !P0 ;  /* 0x000000ff04047208 */ /* 0x000fe40004000000 */
[----:B------:R-:W-:-:S03]  /*0140*/  ISETP.EQ.AND P0, PT, R5, RZ, !P0 ;  /* 0x000000ff0500720c */ /* 0x000fc60004702270 */
[----:B------:R-:W1:Y:S02]  /*0150*/  SHFL.BFLY PT, R7, R4, 0x10, 0x1f ;  /* 0x0e001f0004077f89 */ /* 0x000e6400000e0000 */
[----:B-1----:R-:W-:Y:S01]  /*0160*/  FADD R7, R4, R7 ;  /* 0x0000000704077221 */ /* 0x002fe20000000000 */
[----:B------:R-:W-:-:S04]  /*0170*/  LOP3.LUT R4, R12, 0x1, RZ, 0xc0, !PT ;  /* 0x000000010c047812 */ /* 0x000fc800078ec0ff */
[----:B------:R-:W1:Y:S02]  /*0180*/  SHFL.BFLY PT, R6, R7, 0x8, 0x1f ;  /* 0x0d001f0007067f89 */ /* 0x000e6400000e0000 */
[----:B-1----:R-:W-:-:S05]  /*0190*/  FADD R6, R7, R6 ;  /* 0x0000000607067221 */ /* 0x002fca0000000000 */
[----:B------:R-:W1:Y:S02]  /*01a0*/  SHFL.BFLY PT, R9, R6, 0x4, 0x1f ;  /* 0x0c801f0006097f89 */ /* 0x000e6400000e0000 */
[----:B-1----:R-:W-:-:S05]  /*01b0*/  FADD R9, R6, R9 ;  /* 0x0000000906097221 */ /* 0x002fca0000000000 */
[----:B------:R-:W1:Y:S02]  /*01c0*/  SHFL.BFLY PT, R8, R9, 0x2, 0x1f ;  /* 0x0c401f0009087f89 */ /* 0x000e6400000e0000 */
[----:B-1----:R-:W-:-:S05]  /*01d0*/  FADD R8, R9, R8 ;  /* 0x0000000809087221 */ /* 0x002fca0000000000 */
[----:B------:R-:W1:Y:S02]  /*01e0*/  SHFL.BFLY PT, R3, R8, 0x1, 0x1f ;  /* 0x0c201f0008037f89 */ /* 0x000e6400000e0000 */
[----:B-1----:R-:W-:Y:S01]  /*01f0*/  FADD R11, R8, R3 ;  /* 0x00000003080b7221 */ /* 0x002fe20000000000 */
[----:B------:R-:W-:-:S04]  /*0200*/  LEA R3, R12, UR4, 0x2 ;  /* 0x000000040c037c11 */ /* 0x000fc8000f8e10ff */
[----:B------:R-:W-:Y:S01]  /*0210*/  @!P1 STS [R2+UR4], R11 ;  /* 0x0000000b02009988 */ /* 0x000fe20008000804 */
[----:B------:R-:W-:Y:S01]  /*0220*/  BAR.SYNC.DEFER_BLOCKING 0x0 ;  /* 0x0000000000007b1d */ /* 0x000fe20000010000 */
[----:B------:R-:W-:-:S04]  /*0230*/  ISETP.NE.U32.AND P1, PT, R4, 0x1, PT ;  /* 0x000000010400780c */ /* 0x000fc80003f25070 */
[----:B------:R-:W-:Y:S01]  /*0240*/  ISETP.LT.AND P1, PT, R12, 0x2, P1 ;  /* 0x000000020c00780c */ /* 0x000fe20000f21270 */
[----:B------:R-:W1:Y:S04]  /*0250*/  @!P2 LDS R10, [R3] ;  /* 0x00000000030aa984 */ /* 0x000e680000000800 */
[----:B-1----:R-:W1:Y:S02]  /*0260*/  SHFL.BFLY PT, R7, R10, 0x1, 0x1f ;  /* 0x0c201f000a077f89 */ /* 0x002e6400000e0000 */
[----:B-1----:R-:W-:-:S06]  /*0270*/  FADD R4, R10, R7 ;  /* 0x000000070a047221 */ /* 0x002fcc0000000000 */
[----:B------:R1:W-:Y:S01]  /*0280*/  @P1 STS [R3], R4 ;  /* 0x0000000403001388 */ /* 0x0003e20000000800 */
[----:B------:R-:W-:Y:S06]  /*0290*/  BAR.SYNC.DEFER_BLOCKING 0x0 ;  /* 0x0000000000007b1d */ /* 0x000fec0000010000 */
[----:B-1----:R-:W-:Y:S05]  /*02a0*/  @!P0 EXIT ;  /* 0x000000000000894d */ /* 0x002fea0003800000 */
[----:B------:R-:W0:Y:S01]  /*02b0*/  LDS R5, [UR4] ;  /* 0x00000004ff057984 */ /* 0x000e220008000800 */
[----:B------:R-:W1:Y:S02]  /*02c0*/  LDC.64 R2, c[0x0][0x218] ;  /* 0x00008600ff027b82 */ /* 0x000e640000000a00 */
[----:B-1----:R-:W-:-:S05]  /*02d0*/  IMAD.WIDE R2, R0, 0x4, R2 ;  /* 0x0000000400027825 */ /* 0x002fca00078e0202 */
[----:B0-----:R-:W-:Y:S01]  /*02e0*/  STG.E desc[UR6][R2.64], R5 ;  /* 0x0000000502007986 */ /* 0x001fe2000c101906 */
[----:B------:R-:W-:Y:S05]  /*02f0*/  EXIT ;  /* 0x000000000000794d */ /* 0x000fea0003800000 */
.L_x_0:
[----:B------:R-:W-:-:S00]  /*0300*/  BRA `(.L_x_0) ;  /* 0xfffffffc00fc7947 */ /* 0x000fc0000383ffff */
[----:B------:R-:W-:-:S00]  /*0310*/  NOP ;  /* 0x0000000000007918 */ /* 0x000fc00000000000 */
        /* <DEDUP_REMOVED lines=14> */
.L_x_1:


//--------------------- .nv.shared.triton_per_fused_abs_mean_sub_31 --------------------------
	.section	.nv.shared.triton_per_fused_abs_mean_sub_31,"aw",@nobits
	.sectionflags	@""
	.align	16
	.zero		1024


//--------------------- .nv.constant0.triton_per_fused_abs_mean_sub_31 --------------------------
	.section	.nv.constant0.triton_per_fused_abs_mean_sub_31,"a",@progbits
	.sectionflags	@""
	.align	4
.nv.constant0.triton_per_fused_abs_mean_sub_31:
	.zero		552
